//
// Generated by NVIDIA NVVM Compiler
//
// Compiler Build ID: CL-36424714
// Cuda compilation tools, release 13.0, V13.0.88
// Based on NVVM 20.0.0
//

.version 9.0
.target sm_100
.address_size 64

	// .globl	_Z19game_of_life_kernelPKmPmii

.visible .entry _Z19game_of_life_kernelPKmPmii(
	.param .u64 .ptr .align 1 _Z19game_of_life_kernelPKmPmii_param_0,
	.param .u64 .ptr .align 1 _Z19game_of_life_kernelPKmPmii_param_1,
	.param .u32 _Z19game_of_life_kernelPKmPmii_param_2,
	.param .u32 _Z19game_of_life_kernelPKmPmii_param_3
)
{
	.reg .pred 	%p<29>;
	.reg .b32 	%r<86>;
	.reg .b64 	%rd<81>;

	ld.param.u64 	%rd9, [_Z19game_of_life_kernelPKmPmii_param_0];
	ld.param.u64 	%rd10, [_Z19game_of_life_kernelPKmPmii_param_1];
	ld.param.u32 	%r29, [_Z19game_of_life_kernelPKmPmii_param_2];
	ld.param.u32 	%r30, [_Z19game_of_life_kernelPKmPmii_param_3];
	mov.u32 	%r1, %ctaid.y;
	mov.u32 	%r31, %ctaid.x;
	mov.u32 	%r32, %ntid.x;
	mov.u32 	%r33, %tid.x;
	mad.lo.s32 	%r2, %r31, %r32, %r33;
	setp.ge.s32 	%p1, %r1, %r29;
	setp.ge.s32 	%p2, %r2, %r30;
	or.pred  	%p3, %p1, %p2;
	@%p3 bra 	$L__BB0_24;
	cvta.to.global.u64 	%rd12, %rd9;
	mad.lo.s32 	%r3, %r30, %r1, %r2;
	setp.eq.s32 	%p4, %r1, 0;
	add.s32 	%r4, %r1, 1;
	mul.wide.s32 	%rd13, %r3, 8;
	add.s64 	%rd1, %rd12, %rd13;
	ld.global.nc.u64 	%rd2, [%rd1];
	sub.s32 	%r34, %r3, %r30;
	mul.wide.s32 	%rd14, %r34, 8;
	add.s64 	%rd3, %rd12, %rd14;
	mov.b64 	%rd79, 0;
	@%p4 bra 	$L__BB0_3;
	ld.global.nc.u64 	%rd79, [%rd3];
$L__BB0_3:
	setp.ge.u32 	%p5, %r4, %r29;
	mul.wide.s32 	%rd16, %r30, 8;
	add.s64 	%rd6, %rd1, %rd16;
	mov.b64 	%rd80, 0;
	@%p5 bra 	$L__BB0_5;
	ld.global.nc.u64 	%rd80, [%rd6];
$L__BB0_5:
	setp.eq.s32 	%p6, %r1, 0;
	setp.lt.s32 	%p7, %r2, 1;
	add.s32 	%r5, %r2, 1;
	or.pred  	%p8, %p6, %p7;
	@%p8 bra 	$L__BB0_7;
	ld.global.nc.u64 	%rd17, [%rd3+-8];
	shr.u64 	%rd18, %rd17, 63;
	cvt.u32.u64 	%r77, %rd18;
	bra.uni 	$L__BB0_8;
$L__BB0_7:
	setp.lt.s32 	%p9, %r2, 1;
	mov.b32 	%r77, 0;
	mov.u32 	%r76, %r77;
	mov.u32 	%r78, %r77;
	@%p9 bra 	$L__BB0_10;
$L__BB0_8:
	setp.lt.s32 	%p10, %r2, 1;
	setp.ge.u32 	%p11, %r4, %r29;
	ld.global.nc.u64 	%rd19, [%rd1+-8];
	shr.u64 	%rd20, %rd19, 63;
	cvt.u32.u64 	%r76, %rd20;
	mov.b32 	%r78, 0;
	or.pred  	%p12, %p10, %p11;
	@%p12 bra 	$L__BB0_10;
	ld.global.nc.u64 	%rd21, [%rd6+-8];
	shr.u64 	%rd22, %rd21, 63;
	cvt.u32.u64 	%r78, %rd22;
$L__BB0_10:
	setp.ge.s32 	%p13, %r5, %r30;
	setp.eq.s32 	%p14, %r1, 0;
	mov.b32 	%r79, 0;
	or.pred  	%p15, %p14, %p13;
	@%p15 bra 	$L__BB0_12;
	ld.global.nc.u32 	%r38, [%rd3+8];
	and.b32  	%r79, %r38, 1;
$L__BB0_12:
	setp.ge.s32 	%p16, %r5, %r30;
	mov.b32 	%r80, 0;
	mov.u32 	%r81, %r80;
	@%p16 bra 	$L__BB0_15;
	setp.ge.u32 	%p17, %r4, %r29;
	ld.global.nc.u32 	%r41, [%rd1+8];
	and.b32  	%r81, %r41, 1;
	@%p17 bra 	$L__BB0_15;
	ld.global.nc.u32 	%r42, [%rd6+8];
	and.b32  	%r80, %r42, 1;
$L__BB0_15:
	setp.eq.s32 	%p18, %r1, 0;
	mov.b32 	%r82, 0;
	@%p18 bra 	$L__BB0_17;
	setp.gt.s32 	%p19, %r2, 0;
	cvt.u32.u64 	%r44, %rd79;
	and.b32  	%r45, %r44, 1;
	shr.u32 	%r46, %r44, 1;
	and.b32  	%r47, %r46, 1;
	add.s32 	%r48, %r47, %r45;
	selp.b32 	%r49, %r77, 0, %p19;
	add.s32 	%r82, %r48, %r49;
$L__BB0_17:
	setp.ge.u32 	%p20, %r4, %r29;
	cvt.u32.u64 	%r50, %rd2;
	shr.u32 	%r51, %r50, 1;
	and.b32  	%r52, %r51, 1;
	add.s32 	%r53, %r76, %r52;
	add.s32 	%r83, %r53, %r82;
	@%p20 bra 	$L__BB0_19;
	setp.gt.s32 	%p21, %r2, 0;
	cvt.u32.u64 	%r54, %rd80;
	and.b32  	%r55, %r54, 1;
	shr.u32 	%r56, %r54, 1;
	and.b32  	%r57, %r56, 1;
	selp.b32 	%r58, %r78, 0, %p21;
	add.s32 	%r59, %r57, %r55;
	add.s32 	%r60, %r59, %r58;
	add.s32 	%r83, %r60, %r83;
$L__BB0_19:
	setp.eq.s32 	%p22, %r1, 0;
	mov.b32 	%r84, 0;
	@%p22 bra 	$L__BB0_21;
	setp.lt.s32 	%p23, %r5, %r30;
	shr.u64 	%rd23, %rd79, 62;
	cvt.u32.u64 	%r62, %rd23;
	and.b32  	%r63, %r62, 1;
	shr.u64 	%rd24, %rd79, 63;
	cvt.u32.u64 	%r64, %rd24;
	add.s32 	%r65, %r63, %r64;
	selp.b32 	%r66, %r79, 0, %p23;
	add.s32 	%r84, %r65, %r66;
$L__BB0_21:
	setp.ge.u32 	%p24, %r4, %r29;
	shr.u64 	%rd25, %rd2, 62;
	cvt.u32.u64 	%r67, %rd25;
	and.b32  	%r68, %r67, 1;
	add.s32 	%r69, %r81, %r68;
	add.s32 	%r85, %r69, %r84;
	@%p24 bra 	$L__BB0_23;
	shr.u64 	%rd26, %rd80, 62;
	cvt.u32.u64 	%r70, %rd26;
	and.b32  	%r71, %r70, 1;
	shr.u64 	%rd27, %rd80, 63;
	cvt.u32.u64 	%r72, %rd27;
	add.s32 	%r73, %r71, %r72;
	add.s32 	%r74, %r73, %r80;
	add.s32 	%r85, %r74, %r85;
$L__BB0_23:
	shr.u64 	%rd28, %rd79, 1;
	shl.b64 	%rd29, %rd79, 1;
	xor.b64  	%rd30, %rd28, %rd79;
	xor.b64  	%rd31, %rd30, %rd29;
	and.b64  	%rd32, %rd30, %rd29;
	and.b64  	%rd33, %rd28, %rd79;
	or.b64  	%rd34, %rd32, %rd33;
	shr.u64 	%rd35, %rd80, 1;
	shl.b64 	%rd36, %rd80, 1;
	xor.b64  	%rd37, %rd35, %rd80;
	xor.b64  	%rd38, %rd37, %rd36;
	and.b64  	%rd39, %rd37, %rd36;
	and.b64  	%rd40, %rd35, %rd80;
	or.b64  	%rd41, %rd39, %rd40;
	shr.u64 	%rd42, %rd2, 1;
	shl.b64 	%rd43, %rd2, 1;
	xor.b64  	%rd44, %rd42, %rd43;
	and.b64  	%rd45, %rd42, %rd43;
	xor.b64  	%rd46, %rd31, %rd44;
	xor.b64  	%rd47, %rd38, %rd46;
	xor.b64  	%rd48, %rd34, %rd45;
	and.b64  	%rd49, %rd41, %rd48;
	and.b64  	%rd50, %rd34, %rd45;
	or.b64  	%rd51, %rd49, %rd50;
	shr.u64 	%rd52, %rd2, 63;
	setp.eq.s32 	%p25, %r85, 3;
	selp.u64 	%rd53, -1, 0, %p25;
	setp.eq.s32 	%p26, %r85, 2;
	selp.b64 	%rd54, %rd52, 0, %p26;
	or.b64  	%rd55, %rd54, %rd53;
	or.b64  	%rd56, %rd47, %rd51;
	not.b64 	%rd57, %rd56;
	and.b64  	%rd58, %rd2, %rd57;
	not.b64 	%rd59, %rd51;
	and.b64  	%rd60, %rd47, %rd59;
	or.b64  	%rd61, %rd58, %rd60;
	and.b64  	%rd62, %rd38, %rd46;
	and.b64  	%rd63, %rd31, %rd44;
	or.b64  	%rd64, %rd62, %rd63;
	xor.b64  	%rd65, %rd48, %rd64;
	xor.b64  	%rd66, %rd65, %rd41;
	and.b64  	%rd67, %rd61, %rd66;
	and.b64  	%rd68, %rd67, 9223372036854775806;
	and.b64  	%rd69, %rd2, 1;
	setp.eq.s32 	%p27, %r83, 2;
	selp.b64 	%rd70, %rd69, 0, %p27;
	setp.eq.s32 	%p28, %r83, 3;
	selp.u64 	%rd71, 1, 0, %p28;
	or.b64  	%rd72, %rd70, %rd71;
	or.b64  	%rd73, %rd68, %rd72;
	shl.b64 	%rd74, %rd55, 63;
	or.b64  	%rd75, %rd74, %rd73;
	cvta.to.global.u64 	%rd76, %rd10;
	add.s64 	%rd78, %rd76, %rd13;
	st.global.u64 	[%rd78], %rd75;
$L__BB0_24:
	ret;

}


// ===== COMPILED SASS (sm_100) =====

	.target	sm_100

	.elftype	@"ET_EXEC"


//--------------------- .note.nv.tkinfo           --------------------------
	.section	.note.nv.tkinfo,"",@"SHT_NOTE"
	.sectionflags	@"SHF_NOTE_NV_TKINFO"
	.tkinfo
        /*0018*/ 	.word	0x00000002
        /*0030*/ 	.string	""
        /*0030*/ 	.string	"ptxas"
        /*0030*/ 	.string	"Cuda compilation tools, release 13.0, V13.0.88"
        /*0030*/ 	.string	"Build cuda_13.0.r13.0/compiler.36424714_0"
        /*0030*/ 	.string	"-arch sm_100 -m 64 "



//--------------------- .note.nv.cuinfo           --------------------------
	.section	.note.nv.cuinfo,"",@"SHT_NOTE"
	.sectionflags	@"SHF_NOTE_NV_CUINFO"
        /*0018*/ 	.short	0x0002
        /*001a*/ 	.short	0x0064
        /*001c*/ 	.short	0x0082
	.zero		2


//--------------------- .nv.info                  --------------------------
	.section	.nv.info,"",@"SHT_CUDA_INFO"
	.align	4


	//----- nvinfo : EIATTR_REGCOUNT
	.align		4
        /*0000*/ 	.byte	0x04, 0x2f
        /*0002*/ 	.short	(.L_1 - .L_0)
	.align		4
.L_0:
        /*0004*/ 	.word	index@(_Z19game_of_life_kernelPKmPmii)
        /*0008*/ 	.word	0x0000001e


	//----- nvinfo : EIATTR_FRAME_SIZE
	.align		4
.L_1:
        /*000c*/ 	.byte	0x04, 0x11
        /*000e*/ 	.short	(.L_3 - .L_2)
	.align		4
.L_2:
        /*0010*/ 	.word	index@(_Z19game_of_life_kernelPKmPmii)
        /*0014*/ 	.word	0x00000000


	//----- nvinfo : EIATTR_MIN_STACK_SIZE
	.align		4
.L_3:
        /*0018*/ 	.byte	0x04, 0x12
        /*001a*/ 	.short	(.L_5 - .L_4)
	.align		4
.L_4:
        /*001c*/ 	.word	index@(_Z19game_of_life_kernelPKmPmii)
        /*0020*/ 	.word	0x00000000
.L_5:


//--------------------- .nv.compat                --------------------------
	.section	.nv.compat,"",@"SHT_CUDA_COMPAT_INFO"
	.align	4
        /*0000*/ 	.byte	0x02, 0x09, 0x00, 0x00, 0x02, 0x02, 0x01, 0x00, 0x02, 0x05, 0x05, 0x00, 0x03, 0x07, 0x01, 0x01
        /*0010*/ 	.byte	0x02, 0x03, 0x00, 0x00, 0x02, 0x06, 0x01, 0x00, 0x04, 0x0b, 0x08, 0x00, 0x09, 0x00, 0x00, 0x00
        /*0020*/ 	.byte	0x00, 0x00, 0x00, 0x00


//--------------------- .nv.info._Z19game_of_life_kernelPKmPmii --------------------------
	.section	.nv.info._Z19game_of_life_kernelPKmPmii,"",@"SHT_CUDA_INFO"
	.sectionflags	@""
	.align	4


	//----- nvinfo : EIATTR_CUDA_API_VERSION
	.align		4
        /*0000*/ 	.byte	0x04, 0x37
        /*0002*/ 	.short	(.L_7 - .L_6)
.L_6:
        /*0004*/ 	.word	0x00000082


	//----- nvinfo : EIATTR_KPARAM_INFO
	.align		4
.L_7:
        /*0008*/ 	.byte	0x04, 0x17
        /*000a*/ 	.short	(.L_9 - .L_8)
.L_8:
        /*000c*/ 	.word	0x00000000
        /*0010*/ 	.short	0x0003
        /*0012*/ 	.short	0x0014
        /*0014*/ 	.byte	0x00, 0xf0, 0x11, 0x00


	//----- nvinfo : EIATTR_KPARAM_INFO
	.align		4
.L_9:
        /*0018*/ 	.byte	0x04, 0x17
        /*001a*/ 	.short	(.L_11 - .L_10)
.L_10:
        /*001c*/ 	.word	0x00000000
        /*0020*/ 	.short	0x0002
        /*0022*/ 	.short	0x0010
        /*0024*/ 	.byte	0x00, 0xf0, 0x11, 0x00


	//----- nvinfo : EIATTR_KPARAM_INFO
	.align		4
.L_11:
        /*0028*/ 	.byte	0x04, 0x17
        /*002a*/ 	.short	(.L_13 - .L_12)
.L_12:
        /*002c*/ 	.word	0x00000000
        /*0030*/ 	.short	0x0001
        /*0032*/ 	.short	0x0008
        /*0034*/ 	.byte	0x00, 0xf5, 0x21, 0x00


	//----- nvinfo : EIATTR_KPARAM_INFO
	.align		4
.L_13:
        /*0038*/ 	.byte	0x04, 0x17
        /*003a*/ 	.short	(.L_15 - .L_14)
.L_14:
        /*003c*/ 	.word	0x00000000
        /*0040*/ 	.short	0x0000
        /*0042*/ 	.short	0x0000
        /*0044*/ 	.byte	0x00, 0xf5, 0x21, 0x00


	//----- nvinfo : EIATTR_SPARSE_MMA_MASK
	.align		4
.L_15:
        /*0048*/ 	.byte	0x03, 0x50
        /*004a*/ 	.short	0x0000


	//----- nvinfo : EIATTR_MAXREG_COUNT
	.align		4
        /*004c*/ 	.byte	0x03, 0x1b
        /*004e*/ 	.short	0x00ff


	//----- nvinfo : EIATTR_MERCURY_ISA_VERSION
	.align		4
        /*0050*/ 	.byte	0x03, 0x5f
        /*0052*/ 	.short	0x0101


	//----- nvinfo : EIATTR_VRC_CTA_INIT_COUNT
	.align		4
        /*0054*/ 	.byte	0x02, 0x4a
	.zero		1
	.zero		1


	//----- nvinfo : EIATTR_EXIT_INSTR_OFFSETS
	.align		4
        /*0058*/ 	.byte	0x04, 0x1c
        /*005a*/ 	.short	(.L_17 - .L_16)


	//   ....[0]....
.L_16:
        /*005c*/ 	.word	0x00000090


	//   ....[1]....
        /*0060*/ 	.word	0x00000990


	//----- nvinfo : EIATTR_CRS_STACK_SIZE
	.align		4
.L_17:
        /*0064*/ 	.byte	0x04, 0x1e
        /*0066*/ 	.short	(.L_19 - .L_18)
.L_18:
        /*0068*/ 	.word	0x00000000


	//----- nvinfo : EIATTR_CBANK_PARAM_SIZE
	.align		4
.L_19:
        /*006c*/ 	.byte	0x03, 0x19
        /*006e*/ 	.short	0x0018


	//----- nvinfo : EIATTR_PARAM_CBANK
	.align		4
        /*0070*/ 	.byte	0x04, 0x0a
        /*0072*/ 	.short	(.L_21 - .L_20)
	.align		4
.L_20:
        /*0074*/ 	.word	index@(.nv.constant0._Z19game_of_life_kernelPKmPmii)
        /*0078*/ 	.short	0x0380
        /*007a*/ 	.short	0x0018


	//----- nvinfo : EIATTR_SW_WAR
	.align		4
.L_21:
        /*007c*/ 	.byte	0x04, 0x36
        /*007e*/ 	.short	(.L_23 - .L_22)
.L_22:
        /*0080*/ 	.word	0x00000008
.L_23:


//--------------------- .nv.callgraph             --------------------------
	.section	.nv.callgraph,"",@"SHT_CUDA_CALLGRAPH"
	.align	4
	.sectionentsize	8
	.align		4
        /*0000*/ 	.word	0x00000000
	.align		4
        /*0004*/ 	.word	0xffffffff
	.align		4
        /*0008*/ 	.word	0x00000000
	.align		4
        /*000c*/ 	.word	0xfffffffe
	.align		4
        /*0010*/ 	.word	0x00000000
	.align		4
        /*0014*/ 	.word	0xfffffffd
	.align		4
        /*0018*/ 	.word	0x00000000
	.align		4
        /*001c*/ 	.word	0xfffffffc


//--------------------- .text._Z19game_of_life_kernelPKmPmii --------------------------
	.section	.text._Z19game_of_life_kernelPKmPmii,"ax",@progbits
	.align	128
        .global         _Z19game_of_life_kernelPKmPmii
        .type           _Z19game_of_life_kernelPKmPmii,@function
        .size           _Z19game_of_life_kernelPKmPmii,(.L_x_8 - _Z19game_of_life_kernelPKmPmii)
        .other          _Z19game_of_life_kernelPKmPmii,@"STO_CUDA_ENTRY STV_DEFAULT"
_Z19game_of_life_kernelPKmPmii:
.text._Z19game_of_life_kernelPKmPmii:
[----:B------:R-:W-:Y:S01]  /*0000*/  LDC R1, c[0x0][0x37c] ;  /* 0x0000df00ff017b82 */ /* 0x000fe20000000800 */
[----:B------:R-:W0:Y:S07]  /*0010*/  S2R R3, SR_TID.X ;  /* 0x0000000000037919 */ /* 0x000e2e0000002100 */
[----:B------:R-:W0:Y:S08]  /*0020*/  S2UR UR4, SR_CTAID.X ;  /* 0x00000000000479c3 */ /* 0x000e300000002500 */
[----:B------:R-:W0:Y:S08]  /*0030*/  LDC R12, c[0x0][0x360] ;  /* 0x0000d800ff0c7b82 */ /* 0x000e300000000800 */
[----:B------:R-:W1:Y:S08]  /*0040*/  LDC.64 R14, c[0x0][0x390] ;  /* 0x0000e400ff0e7b82 */ /* 0x000e700000000a00 */
[----:B------:R-:W2:Y:S01]  /*0050*/  S2UR UR5, SR_CTAID.Y ;  /* 0x00000000000579c3 */ /* 0x000ea20000002600 */
[----:B0-----:R-:W-:-:S05]  /*0060*/  IMAD R12, R12, UR4, R3 ;  /* 0x000000040c0c7c24 */ /* 0x001fca000f8e0203 */
[----:B-1----:R-:W-:-:S04]  /*0070*/  ISETP.GE.AND P0, PT, R12, R15, PT ;  /* 0x0000000f0c00720c */ /* 0x002fc80003f06270 */
[----:B--2---:R-:W-:-:S13]  /*0080*/  ISETP.LE.OR P0, PT, R14, UR5, P0 ;  /* 0x000000050e007c0c */ /* 0x004fda0008703670 */
[----:B------:R-:W-:Y:S05]  /*0090*/  @P0 EXIT ;  /* 0x000000000000094d */ /* 0x000fea0003800000 */
[----:B------:R-:W0:Y:S01]  /*00a0*/  LDC.64 R10, c[0x0][0x380] ;  /* 0x0000e000ff0a7b82 */ /* 0x000e220000000a00 */
[----:B------:R-:W1:Y:S01]  /*00b0*/  LDCU.64 UR6, c[0x0][0x358] ;  /* 0x00006b00ff0677ac */ /* 0x000e620008000a00 */
[----:B------:R-:W-:Y:S01]  /*00c0*/  ISETP.GE.AND P3, PT, R12, 0x1, PT ;  /* 0x000000010c00780c */ /* 0x000fe20003f66270 */
[----:B------:R-:W-:Y:S01]  /*00d0*/  IMAD R0, R15, UR5, R12 ;  /* 0x000000050f007c24 */ /* 0x000fe2000f8e020c */
[----:B------:R-:W-:Y:S01]  /*00e0*/  ISETP.NE.AND P0, PT, RZ, UR5, PT ;  /* 0x00000005ff007c0c */ /* 0x000fe2000bf05270 */
[----:B------:R-:W-:Y:S02]  /*00f0*/  UIADD3 UR4, UPT, UPT, UR5, 0x1, URZ ;  /* 0x0000000105047890 */ /* 0x000fe4000fffe0ff */
[----:B------:R-:W-:Y:S01]  /*0100*/  ISETP.EQ.OR P2, PT, RZ, UR5, !P3 ;  /* 0x00000005ff007c0c */ /* 0x000fe2000df42670 */
[----:B------:R-:W-:Y:S01]  /*0110*/  IMAD.IADD R17, R0, 0x1, -R15 ;  /* 0x0000000100117824 */ /* 0x000fe200078e0a0f */
[----:B------:R-:W-:Y:S02]  /*0120*/  CS2R R8, SRZ ;  /* 0x0000000000087805 */ /* 0x000fe4000001ff00 */
[----:B------:R-:W-:-:S02]  /*0130*/  ISETP.LE.U32.AND P1, PT, R14, UR4, PT ;  /* 0x000000040e007c0c */ /* 0x000fc4000bf23070 */
[----:B------:R-:W-:Y:S01]  /*0140*/  CS2R R6, SRZ ;  /* 0x0000000000067805 */ /* 0x000fe2000001ff00 */
[----:B0-----:R-:W-:-:S04]  /*0150*/  IMAD.WIDE R16, R17, 0x8, R10 ;  /* 0x0000000811107825 */ /* 0x001fc800078e020a */
[----:B------:R-:W-:Y:S02]  /*0160*/  IMAD.WIDE R10, R0, 0x8, R10 ;  /* 0x00000008000a7825 */ /* 0x000fe400078e020a */
[----:B-1----:R-:W2:Y:S04]  /*0170*/  @!P2 LDG.E.CONSTANT R13, desc[UR6][R16.64+-0x4] ;  /* 0xfffffc06100da981 */ /* 0x002ea8000c1e9900 */
[----:B------:R0:W5:Y:S01]  /*0180*/  LDG.E.64.CONSTANT R2, desc[UR6][R10.64] ;  /* 0x000000060a027981 */ /* 0x000162000c1e9b00 */
[----:B------:R-:W-:-:S03]  /*0190*/  IMAD.WIDE R4, R15, 0x8, R10 ;  /* 0x000000080f047825 */ /* 0x000fc600078e020a */
[----:B------:R0:W5:Y:S04]  /*01a0*/  @P0 LDG.E.64.CONSTANT R8, desc[UR6][R16.64] ;  /* 0x0000000610080981 */ /* 0x000168000c1e9b00 */
[----:B------:R0:W5:Y:S01]  /*01b0*/  @!P1 LDG.E.64.CONSTANT R6, desc[UR6][R4.64] ;  /* 0x0000000604069981 */ /* 0x000162000c1e9b00 */
[----:B------:R-:W-:Y:S04]  /*01c0*/  BSSY.RECONVERGENT B1, `(.L_x_0) ;  /* 0x0000011000017945 */ /* 0x000fe80003800200 */
[----:B------:R-:W-:Y:S01]  /*01d0*/  BSSY.RELIABLE B0, `(.L_x_1) ;  /* 0x0000009000007945 */ /* 0x000fe20003800100 */
[----:B------:R-:W-:Y:S01]  /*01e0*/  VIADD R18, R12, 0x1 ;  /* 0x000000010c127836 */ /* 0x000fe20000000000 */
[----:B--2---:R-:W-:-:S02]  /*01f0*/  @!P2 SHF.R.U32.HI R19, RZ, 0x1f, R13 ;  /* 0x0000001fff13a819 */ /* 0x004fc4000001160d */
[----:B0-----:R-:W-:Y:S05]  /*0200*/  @!P2 BRA `(.L_x_2) ;  /* 0x000000000014a947 */ /* 0x001fea0003800000 */
[----:B------:R-:W-:Y:S05]  /*0210*/  @!P3 BREAK.RELIABLE B0 ;  /* 0x000000000000b942 */ /* 0x000fea0003800100 */
[----:B------:R-:W-:Y:S02]  /*0220*/  IMAD.MOV.U32 R19, RZ, RZ, RZ ;  /* 0x000000ffff137224 */ /* 0x000fe400078e00ff */
[----:B------:R-:W-:Y:S02]  /*0230*/  IMAD.MOV.U32 R13, RZ, RZ, RZ ;  /* 0x000000ffff0d7224 */ /* 0x000fe400078e00ff */
[----:B------:R-:W-:Y:S01]  /*0240*/  IMAD.MOV.U32 R14, RZ, RZ, RZ ;  /* 0x000000ffff0e7224 */ /* 0x000fe200078e00ff */
[----:B------:R-:W-:Y:S06]  /*0250*/  @!P3 BRA `(.L_x_3) ;  /* 0x00000000001cb947 */ /* 0x000fec0003800000 */
.L_x_2:
[----:B------:R-:W-:Y:S05]  /*0260*/  BSYNC.RELIABLE B0 ;  /* 0x0000000000007941 */ /* 0x000fea0003800100 */
.L_x_1:
[----:B------:R-:W-:Y:S01]  /*0270*/  ISETP.LT.OR P2, PT, R12, 0x1, P1 ;  /* 0x000000010c00780c */ /* 0x000fe20000f41670 */
[----:B------:R-:W2:-:S12]  /*0280*/  LDG.E.CONSTANT R13, desc[UR6][R10.64+-0x4] ;  /* 0xfffffc060a0d7981 */ /* 0x000e98000c1e9900 */
[----:B------:R-:W3:Y:S01]  /*0290*/  @!P2 LDG.E.CONSTANT R20, desc[UR6][R4.64+-0x4] ;  /* 0xfffffc060414a981 */ /* 0x000ee2000c1e9900 */
[----:B------:R-:W-:Y:S01]  /*02a0*/  IMAD.MOV.U32 R14, RZ, RZ, RZ ;  /* 0x000000ffff0e7224 */ /* 0x000fe200078e00ff */
[----:B--2---:R-:W-:Y:S02]  /*02b0*/  SHF.R.U32.HI R13, RZ, 0x1f, R13 ;  /* 0x0000001fff0d7819 */ /* 0x004fe4000001160d */
[----:B---3--:R-:W-:-:S07]  /*02c0*/  @!P2 SHF.R.U32.HI R14, RZ, 0x1f, R20 ;  /* 0x0000001fff0ea819 */ /* 0x008fce0000011614 */
.L_x_3:
[----:B------:R-:W-:Y:S05]  /*02d0*/  BSYNC.RECONVERGENT B1 ;  /* 0x0000000000017941 */ /* 0x000fea0003800200 */
.L_x_0:
[----:B------:R-:W-:Y:S05]  /*02e0*/  WARPSYNC.ALL ;  /* 0x0000000000007948 */ /* 0x000fea0003800000 */
[----:B------:R-:W-:-:S04]  /*02f0*/  ISETP.GE.AND P2, PT, R18, R15, PT ;  /* 0x0000000f1200720c */ /* 0x000fc80003f46270 */
[----:B------:R-:W-:Y:S02]  /*0300*/  ISETP.EQ.OR P3, PT, RZ, UR5, P2 ;  /* 0x00000005ff007c0c */ /* 0x000fe40009762670 */
[----:B------:R-:W-:Y:S02]  /*0310*/  @P0 ISETP.GT.AND P4, PT, R12, RZ, PT ;  /* 0x000000ff0c00020c */ /* 0x000fe40003f84270 */
[----:B-----5:R-:W-:Y:S01]  /*0320*/  @P0 SHF.R.U32.HI R20, RZ, 0x1, R8 ;  /* 0x00000001ff140819 */ /* 0x020fe20000011608 */
[----:B------:R-:W-:Y:S01]  /*0330*/  IMAD.SHL.U32 R23, R8, 0x2, RZ ;  /* 0x0000000208177824 */ /* 0x000fe200078e00ff */
[----:B------:R-:W-:Y:S02]  /*0340*/  @P0 ISETP.GE.AND P5, PT, R18, R15, PT ;  /* 0x0000000f1200020c */ /* 0x000fe40003fa6270 */
[C---:B------:R-:W-:Y:S02]  /*0350*/  SHF.R.U64 R24, R8.reuse, 0x1, R9 ;  /* 0x0000000108187819 */ /* 0x040fe40000001209 */
[----:B------:R-:W-:-:S02]  /*0360*/  @P0 LOP3.LUT R15, R8, 0x1, RZ, 0xc0, !PT ;  /* 0x00000001080f0812 */ /* 0x000fc400078ec0ff */
[----:B------:R-:W-:Y:S01]  /*0370*/  @P0 SEL R22, R19, RZ, P4 ;  /* 0x000000ff13160207 */ /* 0x000fe20002000000 */
[----:B------:R0:W5:Y:S01]  /*0380*/  @!P3 LDG.E.CONSTANT R17, desc[UR6][R16.64+0x8] ;  /* 0x000008061011b981 */ /* 0x000162000c1e9900 */
[--C-:B------:R-:W-:Y:S01]  /*0390*/  SHF.R.U32.HI R26, RZ, 0x1, R9.reuse ;  /* 0x00000001ff1a7819 */ /* 0x100fe20000011609 */
[----:B------:R-:W-:Y:S01]  /*03a0*/  BSSY.RECONVERGENT B1, `(.L_x_4) ;  /* 0x0000012000017945 */ /* 0x000fe20003800200 */
[----:B------:R-:W-:Y:S01]  /*03b0*/  SHF.L.U64.HI R25, R8, 0x1, R9 ;  /* 0x0000000108197819 */ /* 0x000fe20000010209 */
[----:B------:R-:W-:Y:S01]  /*03c0*/  IMAD.MOV.U32 R18, RZ, RZ, RZ ;  /* 0x000000ffff127224 */ /* 0x000fe200078e00ff */
[----:B------:R-:W-:Y:S02]  /*03d0*/  LOP3.LUT R21, R23, R24, R8, 0x96, !PT ;  /* 0x0000001817157212 */ /* 0x000fe400078e9608 */
[----:B------:R-:W-:Y:S01]  /*03e0*/  LOP3.LUT R24, R24, R8, R23, 0xe8, !PT ;  /* 0x0000000818187212 */ /* 0x000fe200078ee817 */
[----:B------:R-:W-:Y:S01]  /*03f0*/  IMAD.SHL.U32 R23, R2, 0x2, RZ ;  /* 0x0000000202177824 */ /* 0x000fe200078e00ff */
[----:B------:R-:W-:-:S02]  /*0400*/  LOP3.LUT R19, R25, R26, R9, 0x96, !PT ;  /* 0x0000001a19137212 */ /* 0x000fc400078e9609 */
[----:B0-----:R-:W-:Y:S02]  /*0410*/  @P0 LOP3.LUT R16, R20, 0x1, RZ, 0xc0, !PT ;  /* 0x0000000114100812 */ /* 0x001fe400078ec0ff */
[----:B------:R-:W-:Y:S02]  /*0420*/  LOP3.LUT R20, R26, R9, R25, 0xe8, !PT ;  /* 0x000000091a147212 */ /* 0x000fe400078ee819 */
[----:B------:R-:W-:Y:S01]  /*0430*/  @P0 IADD3 R18, PT, PT, R22, R16, R15 ;  /* 0x0000001016120210 */ /* 0x000fe20007ffe00f */
[----:B------:R-:W-:Y:S01]  /*0440*/  IMAD.MOV.U32 R15, RZ, RZ, RZ ;  /* 0x000000ffff0f7224 */ /* 0x000fe200078e00ff */
[----:B------:R-:W-:Y:S01]  /*0450*/  SHF.R.U64 R22, R2, 0x1, R3 ;  /* 0x0000000102167819 */ /* 0x000fe20000001203 */
[----:B------:R-:W-:Y:S01]  /*0460*/  IMAD.MOV.U32 R16, RZ, RZ, RZ ;  /* 0x000000ffff107224 */ /* 0x000fe200078e00ff */
[----:B------:R-:W-:Y:S06]  /*0470*/  @P2 BRA `(.L_x_5) ;  /* 0x0000000000102947 */ /* 0x000fec0003800000 */
[----:B------:R-:W2:Y:S04]  /*0480*/  @!P1 LDG.E.CONSTANT R4, desc[UR6][R4.64+0x8] ;  /* 0x0000080604049981 */ /* 0x000ea8000c1e9900 */
[----:B------:R-:W3:Y:S01]  /*0490*/  LDG.E.CONSTANT R10, desc[UR6][R10.64+0x8] ;  /* 0x000008060a0a7981 */ /* 0x000ee2000c1e9900 */
[----:B--2---:R-:W-:Y:S02]  /*04a0*/  @!P1 LOP3.LUT R15, R4, 0x1, RZ, 0xc0, !PT ;  /* 0x00000001040f9812 */ /* 0x004fe400078ec0ff */
[----:B---3--:R-:W-:-:S07]  /*04b0*/  LOP3.LUT R16, R10, 0x1, RZ, 0xc0, !PT ;  /* 0x000000010a107812 */ /* 0x008fce00078ec0ff */
.L_x_5:
[----:B------:R-:W-:Y:S05]  /*04c0*/  BSYNC.RECONVERGENT B1 ;  /* 0x0000000000017941 */ /* 0x000fea0003800200 */
.L_x_4:
[--C-:B------:R-:W-:Y:S02]  /*04d0*/  SHF.R.U32.HI R25, RZ, 0x1, R3.reuse ;  /* 0x00000001ff197819 */ /* 0x100fe40000011603 */
[----:B------:R-:W-:Y:S02]  /*04e0*/  SHF.L.U64.HI R26, R2, 0x1, R3 ;  /* 0x00000001021a7819 */ /* 0x000fe40000010203 */
[CCC-:B------:R-:W-:Y:S02]  /*04f0*/  LOP3.LUT R4, R24.reuse, R22.reuse, R23.reuse, 0x78, !PT ;  /* 0x0000001618047212 */ /* 0x1c0fe400078e7817 */
[-CC-:B------:R-:W-:Y:S02]  /*0500*/  LOP3.LUT R5, R24, R22.reuse, R23.reuse, 0x80, !PT ;  /* 0x0000001618057212 */ /* 0x180fe400078e8017 */
[CCC-:B------:R-:W-:Y:S02]  /*0510*/  LOP3.LUT R8, R21.reuse, R22.reuse, R23.reuse, 0x96, !PT ;  /* 0x0000001615087212 */ /* 0x1c0fe400078e9617 */
[----:B------:R-:W-:Y:S01]  /*0520*/  LOP3.LUT R11, R21, R22, R23, 0x60, !PT ;  /* 0x00000016150b7212 */ /* 0x000fe200078e6017 */
[----:B------:R-:W-:Y:S01]  /*0530*/  IMAD.MOV.U32 R22, RZ, RZ, RZ ;  /* 0x000000ffff167224 */ /* 0x000fe200078e00ff */
[----:B------:R-:W-:-:S02]  /*0540*/  SHF.R.U32.HI R23, RZ, 0x1, R2 ;  /* 0x00000001ff177819 */ /* 0x000fc40000011602 */
[CCC-:B------:R-:W-:Y:S02]  /*0550*/  LOP3.LUT R10, R20.reuse, R25.reuse, R26.reuse, 0x78, !PT ;  /* 0x00000019140a7212 */ /* 0x1c0fe400078e781a */
[-CC-:B------:R-:W-:Y:S02]  /*0560*/  LOP3.LUT R21, R20, R25.reuse, R26.reuse, 0x80, !PT ;  /* 0x0000001914157212 */ /* 0x180fe400078e801a */
[CCC-:B------:R-:W-:Y:S02]  /*0570*/  LOP3.LUT R20, R19.reuse, R25.reuse, R26.reuse, 0x96, !PT ;  /* 0x0000001913147212 */ /* 0x1c0fe400078e961a */
[----:B------:R-:W-:Y:S02]  /*0580*/  LOP3.LUT R19, R19, R25, R26, 0x60, !PT ;  /* 0x0000001913137212 */ /* 0x000fe400078e601a */
[----:B------:R-:W-:Y:S02]  /*0590*/  LOP3.LUT R24, R23, 0x1, RZ, 0xc0, !PT ;  /* 0x0000000117187812 */ /* 0x000fe400078ec0ff */
[----:B------:R-:W-:-:S02]  /*05a0*/  @P0 SHF.R.U32.HI R25, RZ, 0x1e, R9 ;  /* 0x0000001eff190819 */ /* 0x000fc40000011609 */
[----:B-----5:R-:W-:Y:S01]  /*05b0*/  @!P3 LOP3.LUT R22, R17, 0x1, RZ, 0xc0, !PT ;  /* 0x000000011116b812 */ /* 0x020fe200078ec0ff */
[----:B------:R-:W-:Y:S01]  /*05c0*/  IMAD.SHL.U32 R17, R6, 0x2, RZ ;  /* 0x0000000206117824 */ /* 0x000fe200078e00ff */
[----:B------:R-:W-:Y:S02]  /*05d0*/  IADD3 R13, PT, PT, R18, R13, R24 ;  /* 0x0000000d120d7210 */ /* 0x000fe40007ffe018 */
[----:B------:R-:W-:Y:S01]  /*05e0*/  @P0 SHF.R.U32.HI R23, RZ, 0x1f, R9 ;  /* 0x0000001fff170819 */ /* 0x000fe20000011609 */
[----:B------:R-:W-:Y:S01]  /*05f0*/  IMAD.MOV.U32 R9, RZ, RZ, RZ ;  /* 0x000000ffff097224 */ /* 0x000fe200078e00ff */
[----:B------:R-:W-:Y:S02]  /*0600*/  @P0 LOP3.LUT R18, R25, 0x1, RZ, 0xc0, !PT ;  /* 0x0000000119120812 */ /* 0x000fe400078ec0ff */
[----:B------:R-:W-:Y:S02]  /*0610*/  @P0 SEL R22, R22, RZ, !P5 ;  /* 0x000000ff16160207 */ /* 0x000fe40006800000 */
[----:B------:R-:W-:-:S02]  /*0620*/  SHF.R.U64 R24, R6, 0x1, R7 ;  /* 0x0000000106187819 */ /* 0x000fc40000001207 */
[----:B------:R-:W-:Y:S02]  /*0630*/  @P0 IADD3 R9, PT, PT, R22, R18, R23 ;  /* 0x0000001216090210 */ /* 0x000fe40007ffe017 */
[----:B------:R-:W-:Y:S02]  /*0640*/  LOP3.LUT R23, R24, R6, R17, 0xe8, !PT ;  /* 0x0000000618177212 */ /* 0x000fe400078ee811 */
[--C-:B------:R-:W-:Y:S02]  /*0650*/  SHF.R.U32.HI R18, RZ, 0x1, R7.reuse ;  /* 0x00000001ff127819 */ /* 0x100fe40000011607 */
[----:B------:R-:W-:Y:S02]  /*0660*/  SHF.L.U64.HI R27, R6, 0x1, R7 ;  /* 0x00000001061b7819 */ /* 0x000fe40000010207 */
[----:B------:R-:W-:Y:S02]  /*0670*/  LOP3.LUT R22, R17, R24, R6, 0x96, !PT ;  /* 0x0000001811167212 */ /* 0x000fe400078e9606 */
[----:B------:R-:W-:-:S02]  /*0680*/  LOP3.LUT R25, R5, R23, R4, 0xf8, !PT ;  /* 0x0000001705197212 */ /* 0x000fc400078ef804 */
[----:B------:R-:W-:Y:S02]  /*0690*/  LOP3.LUT R5, R27, R18, R7, 0x96, !PT ;  /* 0x000000121b057212 */ /* 0x000fe400078e9607 */
[----:B------:R-:W-:Y:S02]  /*06a0*/  LOP3.LUT R17, R18, R7, R27, 0xe8, !PT ;  /* 0x0000000712117212 */ /* 0x000fe400078ee81b */
[-CC-:B------:R-:W-:Y:S02]  /*06b0*/  LOP3.LUT R18, R11, R22.reuse, R8.reuse, 0xf8, !PT ;  /* 0x000000160b127212 */ /* 0x180fe400078ef808 */
[CCC-:B------:R-:W-:Y:S02]  /*06c0*/  LOP3.LUT R11, R25.reuse, R22.reuse, R8.reuse, 0xf6, !PT ;  /* 0x00000016190b7212 */ /* 0x1c0fe400078ef608 */
[----:B------:R-:W-:Y:S02]  /*06d0*/  LOP3.LUT R8, R25, R22, R8, 0x6, !PT ;  /* 0x0000001619087212 */ /* 0x000fe400078e0608 */
[----:B------:R-:W-:-:S02]  /*06e0*/  SHF.R.U32.HI R25, RZ, 0x1e, R3 ;  /* 0x0000001eff197819 */ /* 0x000fc40000011603 */
[--C-:B------:R-:W-:Y:S02]  /*06f0*/  @!P1 SHF.R.U32.HI R24, RZ, 0x1e, R7.reuse ;  /* 0x0000001eff189819 */ /* 0x100fe40000011607 */
[----:B------:R-:W-:Y:S02]  /*0700*/  LOP3.LUT R4, R23, R4, R18, 0x96, !PT ;  /* 0x0000000417047212 */ /* 0x000fe400078e9612 */
[----:B------:R-:W-:Y:S02]  /*0710*/  @!P1 SHF.R.U32.HI R22, RZ, 0x1f, R7 ;  /* 0x0000001fff169819 */ /* 0x000fe40000011607 */
[----:B------:R-:W-:Y:S02]  /*0720*/  LOP3.LUT R18, R25, 0x1, RZ, 0xc0, !PT ;  /* 0x0000000119127812 */ /* 0x000fe400078ec0ff */
[----:B------:R-:W-:Y:S01]  /*0730*/  @!P1 LOP3.LUT R23, R24, 0x1, RZ, 0xc0, !PT ;  /* 0x0000000118179812 */ /* 0x000fe200078ec0ff */
[----:B------:R-:W-:Y:S06]  /*0740*/  @P1 BRA `(.L_x_6) ;  /* 0x00000000001c1947 */ /* 0x000fec0003800000 */
[----:B------:R-:W-:Y:S02]  /*0750*/  ISETP.GT.AND P0, PT, R12, RZ, PT ;  /* 0x000000ff0c00720c */ /* 0x000fe40003f04270 */
[----:B------:R-:W-:Y:S02]  /*0760*/  SHF.R.U32.HI R7, RZ, 0x1, R6 ;  /* 0x00000001ff077819 */ /* 0x000fe40000011606 */
[----:B------:R-:W-:Y:S02]  /*0770*/  LOP3.LUT R6, R6, 0x1, RZ, 0xc0, !PT ;  /* 0x0000000106067812 */ /* 0x000fe400078ec0ff */
[----:B------:R-:W-:Y:S02]  /*0780*/  SEL R14, R14, RZ, P0 ;  /* 0x000000ff0e0e7207 */ /* 0x000fe40000000000 */
[----:B------:R-:W-:-:S04]  /*0790*/  LOP3.LUT R7, R7, 0x1, RZ, 0xc0, !PT ;  /* 0x0000000107077812 */ /* 0x000fc800078ec0ff */
[----:B------:R-:W-:-:S05]  /*07a0*/  IADD3 R6, PT, PT, R14, R7, R6 ;  /* 0x000000070e067210 */ /* 0x000fca0007ffe006 */
[----:B------:R-:W-:-:S07]  /*07b0*/  IMAD.IADD R13, R13, 0x1, R6 ;  /* 0x000000010d0d7824 */ /* 0x000fce00078e0206 */
.L_x_6:
[----:B------:R-:W-:Y:S01]  /*07c0*/  @!P1 IADD3 R22, PT, PT, R15, R23, R22 ;  /* 0x000000170f169210 */ /* 0x000fe20007ffe016 */
[----:B------:R-:W0:Y:S01]  /*07d0*/  LDC.64 R6, c[0x0][0x388] ;  /* 0x0000e200ff067b82 */ /* 0x000e220000000a00 */
[----:B------:R-:W-:Y:S02]  /*07e0*/  IADD3 R9, PT, PT, R9, R16, R18 ;  /* 0x0000001009097210 */ /* 0x000fe40007ffe012 */
[----:B------:R-:W-:Y:S02]  /*07f0*/  LOP3.LUT R21, R21, R17, R10, 0xf8, !PT ;  /* 0x0000001115157212 */ /* 0x000fe400078ef80a */
[----:B------:R-:W-:Y:S01]  /*0800*/  LOP3.LUT R11, R8, R2, R11, 0xf4, !PT ;  /* 0x00000002080b7212 */ /* 0x000fe200078ef40b */
[----:B------:R-:W-:Y:S01]  /*0810*/  @!P1 IMAD.IADD R9, R9, 0x1, R22 ;  /* 0x0000000109099824 */ /* 0x000fe200078e0216 */
[----:B------:R-:W-:Y:S02]  /*0820*/  SHF.R.U32.HI R8, RZ, 0x1f, R3 ;  /* 0x0000001fff087819 */ /* 0x000fe40000011603 */
[----:B------:R-:W-:-:S02]  /*0830*/  LOP3.LUT R19, R19, R5, R20, 0xf8, !PT ;  /* 0x0000000513137212 */ /* 0x000fc400078ef814 */
[C---:B------:R-:W-:Y:S02]  /*0840*/  ISETP.NE.AND P1, PT, R9.reuse, 0x2, PT ;  /* 0x000000020900780c */ /* 0x040fe40003f25270 */
[----:B------:R-:W-:Y:S02]  /*0850*/  ISETP.NE.AND P0, PT, R9, 0x3, PT ;  /* 0x000000030900780c */ /* 0x000fe40003f05270 */
[CCC-:B------:R-:W-:Y:S02]  /*0860*/  LOP3.LUT R12, R21.reuse, R5.reuse, R20.reuse, 0xf6, !PT ;  /* 0x00000005150c7212 */ /* 0x1c0fe400078ef614 */
[----:B------:R-:W-:Y:S02]  /*0870*/  LOP3.LUT R15, R21, R5, R20, 0x6, !PT ;  /* 0x00000005150f7212 */ /* 0x000fe400078e0614 */
[----:B------:R-:W-:Y:S02]  /*0880*/  LOP3.LUT R5, R2, 0x1, RZ, 0xc0, !PT ;  /* 0x0000000102057812 */ /* 0x000fe400078ec0ff */
[----:B------:R-:W-:-:S02]  /*0890*/  SEL R9, R8, RZ, !P1 ;  /* 0x000000ff08097207 */ /* 0x000fc40004800000 */
[----:B------:R-:W-:Y:S01]  /*08a0*/  SEL R2, RZ, 0xffffffff, P0 ;  /* 0xffffffffff027807 */ /* 0x000fe20000000000 */
[----:B0-----:R-:W-:Y:S01]  /*08b0*/  IMAD.WIDE R6, R0, 0x8, R6 ;  /* 0x0000000800067825 */ /* 0x001fe200078e0206 */
[----:B------:R-:W-:Y:S02]  /*08c0*/  LOP3.LUT R10, R17, R10, R19, 0x96, !PT ;  /* 0x0000000a110a7212 */ /* 0x000fe400078e9613 */
[----:B------:R-:W-:Y:S02]  /*08d0*/  LOP3.LUT R3, R15, R3, R12, 0xf4, !PT ;  /* 0x000000030f037212 */ /* 0x000fe400078ef40c */
[----:B------:R-:W-:Y:S02]  /*08e0*/  LOP3.LUT R9, R9, R2, RZ, 0xfc, !PT ;  /* 0x0000000209097212 */ /* 0x000fe400078efcff */
[C---:B------:R-:W-:Y:S02]  /*08f0*/  ISETP.NE.AND P0, PT, R13.reuse, 0x2, PT ;  /* 0x000000020d00780c */ /* 0x040fe40003f05270 */
[----:B------:R-:W-:-:S02]  /*0900*/  ISETP.NE.AND P1, PT, R13, 0x3, PT ;  /* 0x000000030d00780c */ /* 0x000fc40003f25270 */
[----:B------:R-:W-:Y:S01]  /*0910*/  LOP3.LUT R8, R3, 0x7fffffff, R10, 0x80, !PT ;  /* 0x7fffffff03087812 */ /* 0x000fe200078e800a */
[----:B------:R-:W-:Y:S01]  /*0920*/  IMAD.U32 R3, R9, -0x80000000, RZ ;  /* 0x8000000009037824 */ /* 0x000fe200078e00ff */
[----:B------:R-:W-:Y:S02]  /*0930*/  LOP3.LUT R4, R11, 0xfffffffe, R4, 0x80, !PT ;  /* 0xfffffffe0b047812 */ /* 0x000fe400078e8004 */
[----:B------:R-:W-:Y:S02]  /*0940*/  SEL R5, R5, RZ, !P0 ;  /* 0x000000ff05057207 */ /* 0x000fe40004000000 */
[----:B------:R-:W-:Y:S02]  /*0950*/  SEL R2, RZ, 0x1, P1 ;  /* 0x00000001ff027807 */ /* 0x000fe40000800000 */
[----:B------:R-:W-:Y:S02]  /*0960*/  LOP3.LUT R3, R3, R8, RZ, 0xfc, !PT ;  /* 0x0000000803037212 */ /* 0x000fe400078efcff */
[----:B------:R-:W-:-:S05]  /*0970*/  LOP3.LUT R2, R4, R5, R2, 0xfe, !PT ;  /* 0x0000000504027212 */ /* 0x000fca00078efe02 */
[----:B------:R-:W-:Y:S01]  /*0980*/  STG.E.64 desc[UR6][R6.64], R2 ;  /* 0x0000000206007986 */ /* 0x000fe2000c101b06 */
[----:B------:R-:W-:Y:S05]  /*0990*/  EXIT ;  /* 0x000000000000794d */ /* 0x000fea0003800000 */
.L_x_7:
[----:B------:R-:W-:-:S00]  /*09a0*/  BRA `(.L_x_7) ;  /* 0xfffffffc00fc7947 */ /* 0x000fc0000383ffff */
[----:B------:R-:W-:-:S00]  /*09b0*/  NOP ;  /* 0x0000000000007918 */ /* 0x000fc00000000000 */
        /* <DEDUP_REMOVED lines=12> */
.L_x_8:


//--------------------- .nv.shared.reserved.0     --------------------------
	.section	.nv.shared.reserved.0,"aw",@nobits
	.weak		__nv_reservedSMEM_offset_0_alias
	.size		__nv_reservedSMEM_offset_0_alias, 0, 64
	.other		__nv_reservedSMEM_offset_0_alias,@"STO_CUDA_RESERVED_SHARED STV_DEFAULT"
__nv_reservedSMEM_offset_0_alias:
	.zero		0
	.zero		64


//--------------------- .nv.constant0._Z19game_of_life_kernelPKmPmii --------------------------
	.section	.nv.constant0._Z19game_of_life_kernelPKmPmii,"a",@progbits
	.sectionflags	@""
	.align	4
.nv.constant0._Z19game_of_life_kernelPKmPmii:
	.zero		920


//--------------------- SYMBOLS --------------------------

	.type		.nv.reservedSmem.offset0,@object
	.size		.nv.reservedSmem.offset0,0x4
